//
// Generated by NVIDIA NVVM Compiler
//
// Compiler Build ID: CL-36424714
// Cuda compilation tools, release 13.0, V13.0.88
// Based on NVVM 20.0.0
//

.version 9.0
.target sm_100
.address_size 64

	// .globl	_Z18linearLayerForwardPfS_S_S_iii18activationFcn_type

.visible .entry _Z18linearLayerForwardPfS_S_S_iii18activationFcn_type(
	.param .u64 .ptr .align 1 _Z18linearLayerForwardPfS_S_S_iii18activationFcn_type_param_0,
	.param .u64 .ptr .align 1 _Z18linearLayerForwardPfS_S_S_iii18activationFcn_type_param_1,
	.param .u64 .ptr .align 1 _Z18linearLayerForwardPfS_S_S_iii18activationFcn_type_param_2,
	.param .u64 .ptr .align 1 _Z18linearLayerForwardPfS_S_S_iii18activationFcn_type_param_3,
	.param .u32 _Z18linearLayerForwardPfS_S_S_iii18activationFcn_type_param_4,
	.param .u32 _Z18linearLayerForwardPfS_S_S_iii18activationFcn_type_param_5,
	.param .u32 _Z18linearLayerForwardPfS_S_S_iii18activationFcn_type_param_6,
	.param .u32 _Z18linearLayerForwardPfS_S_S_iii18activationFcn_type_param_7
)
{
	.reg .pred 	%p<13>;
	.reg .b32 	%r<51>;
	.reg .b32 	%f<128>;
	.reg .b64 	%rd<35>;

	ld.param.u64 	%rd7, [_Z18linearLayerForwardPfS_S_S_iii18activationFcn_type_param_0];
	ld.param.u64 	%rd8, [_Z18linearLayerForwardPfS_S_S_iii18activationFcn_type_param_1];
	ld.param.u64 	%rd9, [_Z18linearLayerForwardPfS_S_S_iii18activationFcn_type_param_2];
	ld.param.u64 	%rd6, [_Z18linearLayerForwardPfS_S_S_iii18activationFcn_type_param_3];
	ld.param.u32 	%r29, [_Z18linearLayerForwardPfS_S_S_iii18activationFcn_type_param_4];
	ld.param.u32 	%r30, [_Z18linearLayerForwardPfS_S_S_iii18activationFcn_type_param_7];
	cvta.to.global.u64 	%rd1, %rd9;
	cvta.to.global.u64 	%rd2, %rd7;
	cvta.to.global.u64 	%rd3, %rd8;
	mov.u32 	%r31, %ctaid.x;
	mov.u32 	%r32, %ntid.x;
	mul.lo.s32 	%r33, %r31, %r32;
	mov.u32 	%r34, %tid.x;
	add.s32 	%r1, %r33, %r34;
	mul.lo.s32 	%r2, %r29, %r33;
	setp.lt.s32 	%p1, %r29, 1;
	mov.f32 	%f127, 0f00000000;
	@%p1 bra 	$L__BB0_13;
	mul.lo.s32 	%r3, %r29, %r1;
	and.b32  	%r4, %r29, 15;
	setp.lt.u32 	%p2, %r29, 16;
	mov.f32 	%f127, 0f00000000;
	mov.b32 	%r46, 0;
	@%p2 bra 	$L__BB0_4;
	and.b32  	%r46, %r29, 2147483632;
	neg.s32 	%r44, %r46;
	add.s64 	%rd4, %rd2, 32;
	add.s64 	%rd5, %rd1, 32;
	mov.f32 	%f127, 0f00000000;
	mov.u32 	%r42, %r3;
	mov.u32 	%r43, %r2;
$L__BB0_3:
	.pragma "nounroll";
	mul.wide.s32 	%rd10, %r43, 4;
	add.s64 	%rd11, %rd4, %rd10;
	mul.wide.s32 	%rd12, %r42, 4;
	add.s64 	%rd13, %rd5, %rd12;
	ld.global.f32 	%f19, [%rd11+-32];
	ld.global.f32 	%f20, [%rd13+-32];
	fma.rn.f32 	%f21, %f19, %f20, %f127;
	ld.global.f32 	%f22, [%rd11+-28];
	ld.global.f32 	%f23, [%rd13+-28];
	fma.rn.f32 	%f24, %f22, %f23, %f21;
	ld.global.f32 	%f25, [%rd11+-24];
	ld.global.f32 	%f26, [%rd13+-24];
	fma.rn.f32 	%f27, %f25, %f26, %f24;
	ld.global.f32 	%f28, [%rd11+-20];
	ld.global.f32 	%f29, [%rd13+-20];
	fma.rn.f32 	%f30, %f28, %f29, %f27;
	ld.global.f32 	%f31, [%rd11+-16];
	ld.global.f32 	%f32, [%rd13+-16];
	fma.rn.f32 	%f33, %f31, %f32, %f30;
	ld.global.f32 	%f34, [%rd11+-12];
	ld.global.f32 	%f35, [%rd13+-12];
	fma.rn.f32 	%f36, %f34, %f35, %f33;
	ld.global.f32 	%f37, [%rd11+-8];
	ld.global.f32 	%f38, [%rd13+-8];
	fma.rn.f32 	%f39, %f37, %f38, %f36;
	ld.global.f32 	%f40, [%rd11+-4];
	ld.global.f32 	%f41, [%rd13+-4];
	fma.rn.f32 	%f42, %f40, %f41, %f39;
	ld.global.f32 	%f43, [%rd11];
	ld.global.f32 	%f44, [%rd13];
	fma.rn.f32 	%f45, %f43, %f44, %f42;
	ld.global.f32 	%f46, [%rd11+4];
	ld.global.f32 	%f47, [%rd13+4];
	fma.rn.f32 	%f48, %f46, %f47, %f45;
	ld.global.f32 	%f49, [%rd11+8];
	ld.global.f32 	%f50, [%rd13+8];
	fma.rn.f32 	%f51, %f49, %f50, %f48;
	ld.global.f32 	%f52, [%rd11+12];
	ld.global.f32 	%f53, [%rd13+12];
	fma.rn.f32 	%f54, %f52, %f53, %f51;
	ld.global.f32 	%f55, [%rd11+16];
	ld.global.f32 	%f56, [%rd13+16];
	fma.rn.f32 	%f57, %f55, %f56, %f54;
	ld.global.f32 	%f58, [%rd11+20];
	ld.global.f32 	%f59, [%rd13+20];
	fma.rn.f32 	%f60, %f58, %f59, %f57;
	ld.global.f32 	%f61, [%rd11+24];
	ld.global.f32 	%f62, [%rd13+24];
	fma.rn.f32 	%f63, %f61, %f62, %f60;
	ld.global.f32 	%f64, [%rd11+28];
	ld.global.f32 	%f65, [%rd13+28];
	fma.rn.f32 	%f127, %f64, %f65, %f63;
	add.s32 	%r44, %r44, 16;
	add.s32 	%r43, %r43, 16;
	add.s32 	%r42, %r42, 16;
	setp.ne.s32 	%p3, %r44, 0;
	@%p3 bra 	$L__BB0_3;
$L__BB0_4:
	setp.eq.s32 	%p4, %r4, 0;
	@%p4 bra 	$L__BB0_13;
	and.b32  	%r14, %r29, 7;
	setp.lt.u32 	%p5, %r4, 8;
	@%p5 bra 	$L__BB0_7;
	add.s32 	%r36, %r46, %r2;
	mul.wide.s32 	%rd14, %r36, 4;
	add.s64 	%rd15, %rd2, %rd14;
	ld.global.f32 	%f67, [%rd15];
	add.s32 	%r37, %r46, %r3;
	mul.wide.s32 	%rd16, %r37, 4;
	add.s64 	%rd17, %rd1, %rd16;
	ld.global.f32 	%f68, [%rd17];
	fma.rn.f32 	%f69, %f67, %f68, %f127;
	ld.global.f32 	%f70, [%rd15+4];
	ld.global.f32 	%f71, [%rd17+4];
	fma.rn.f32 	%f72, %f70, %f71, %f69;
	ld.global.f32 	%f73, [%rd15+8];
	ld.global.f32 	%f74, [%rd17+8];
	fma.rn.f32 	%f75, %f73, %f74, %f72;
	ld.global.f32 	%f76, [%rd15+12];
	ld.global.f32 	%f77, [%rd17+12];
	fma.rn.f32 	%f78, %f76, %f77, %f75;
	ld.global.f32 	%f79, [%rd15+16];
	ld.global.f32 	%f80, [%rd17+16];
	fma.rn.f32 	%f81, %f79, %f80, %f78;
	ld.global.f32 	%f82, [%rd15+20];
	ld.global.f32 	%f83, [%rd17+20];
	fma.rn.f32 	%f84, %f82, %f83, %f81;
	ld.global.f32 	%f85, [%rd15+24];
	ld.global.f32 	%f86, [%rd17+24];
	fma.rn.f32 	%f87, %f85, %f86, %f84;
	ld.global.f32 	%f88, [%rd15+28];
	ld.global.f32 	%f89, [%rd17+28];
	fma.rn.f32 	%f127, %f88, %f89, %f87;
	add.s32 	%r46, %r46, 8;
$L__BB0_7:
	setp.eq.s32 	%p6, %r14, 0;
	@%p6 bra 	$L__BB0_13;
	and.b32  	%r17, %r29, 3;
	setp.lt.u32 	%p7, %r14, 4;
	@%p7 bra 	$L__BB0_10;
	add.s32 	%r38, %r46, %r2;
	mul.wide.s32 	%rd18, %r38, 4;
	add.s64 	%rd19, %rd2, %rd18;
	ld.global.f32 	%f91, [%rd19];
	add.s32 	%r39, %r46, %r3;
	mul.wide.s32 	%rd20, %r39, 4;
	add.s64 	%rd21, %rd1, %rd20;
	ld.global.f32 	%f92, [%rd21];
	fma.rn.f32 	%f93, %f91, %f92, %f127;
	ld.global.f32 	%f94, [%rd19+4];
	ld.global.f32 	%f95, [%rd21+4];
	fma.rn.f32 	%f96, %f94, %f95, %f93;
	ld.global.f32 	%f97, [%rd19+8];
	ld.global.f32 	%f98, [%rd21+8];
	fma.rn.f32 	%f99, %f97, %f98, %f96;
	ld.global.f32 	%f100, [%rd19+12];
	ld.global.f32 	%f101, [%rd21+12];
	fma.rn.f32 	%f127, %f100, %f101, %f99;
	add.s32 	%r46, %r46, 4;
$L__BB0_10:
	setp.eq.s32 	%p8, %r17, 0;
	@%p8 bra 	$L__BB0_13;
	add.s32 	%r50, %r46, %r3;
	add.s32 	%r49, %r46, %r2;
	neg.s32 	%r48, %r17;
$L__BB0_12:
	.pragma "nounroll";
	mul.wide.s32 	%rd22, %r50, 4;
	add.s64 	%rd23, %rd1, %rd22;
	mul.wide.s32 	%rd24, %r49, 4;
	add.s64 	%rd25, %rd2, %rd24;
	ld.global.f32 	%f102, [%rd25];
	ld.global.f32 	%f103, [%rd23];
	fma.rn.f32 	%f127, %f102, %f103, %f127;
	add.s32 	%r50, %r50, 1;
	add.s32 	%r49, %r49, 1;
	add.s32 	%r48, %r48, 1;
	setp.ne.s32 	%p9, %r48, 0;
	@%p9 bra 	$L__BB0_12;
$L__BB0_13:
	cvta.to.global.u64 	%rd26, %rd6;
	mul.wide.s32 	%rd27, %r1, 4;
	add.s64 	%rd28, %rd26, %rd27;
	ld.global.f32 	%f104, [%rd28];
	add.f32 	%f14, %f127, %f104;
	setp.eq.s32 	%p10, %r30, 2;
	@%p10 bra 	$L__BB0_18;
	setp.eq.s32 	%p11, %r30, 1;
	@%p11 bra 	$L__BB0_17;
	setp.ne.s32 	%p12, %r30, 0;
	@%p12 bra 	$L__BB0_19;
	max.f32 	%f118, %f14, 0f00000000;
	add.s64 	%rd34, %rd3, %rd27;
	st.global.f32 	[%rd34], %f118;
	bra.uni 	$L__BB0_19;
$L__BB0_17:
	fma.rn.f32 	%f105, %f14, 0fBBBB989D, 0f3F000000;
	cvt.sat.f32.f32 	%f106, %f105;
	mov.f32 	%f107, 0f4B400001;
	mov.f32 	%f108, 0f437C0000;
	fma.rm.f32 	%f109, %f106, %f108, %f107;
	add.f32 	%f110, %f109, 0fCB40007F;
	neg.f32 	%f111, %f110;
	fma.rn.f32 	%f112, %f14, 0fBFB8AA3B, %f111;
	fma.rn.f32 	%f113, %f14, 0fB2A57060, %f112;
	mov.b32 	%r40, %f109;
	shl.b32 	%r41, %r40, 23;
	mov.b32 	%f114, %r41;
	ex2.approx.ftz.f32 	%f115, %f113;
	fma.rn.f32 	%f116, %f115, %f114, 0f3F800000;
	rcp.rn.f32 	%f117, %f116;
	add.s64 	%rd32, %rd3, %rd27;
	st.global.f32 	[%rd32], %f117;
	bra.uni 	$L__BB0_19;
$L__BB0_18:
	add.s64 	%rd30, %rd3, %rd27;
	st.global.f32 	[%rd30], %f14;
$L__BB0_19:
	ret;

}


// ===== COMPILED SASS (sm_100) =====

	.target	sm_100

	.elftype	@"ET_EXEC"


//--------------------- .note.nv.tkinfo           --------------------------
	.section	.note.nv.tkinfo,"",@"SHT_NOTE"
	.sectionflags	@"SHF_NOTE_NV_TKINFO"
	.tkinfo
        /*0018*/ 	.word	0x00000002
        /*0030*/ 	.string	""
        /*0030*/ 	.string	"ptxas"
        /*0030*/ 	.string	"Cuda compilation tools, release 13.0, V13.0.88"
        /*0030*/ 	.string	"Build cuda_13.0.r13.0/compiler.36424714_0"
        /*0030*/ 	.string	"-arch sm_100 -m 64 "



//--------------------- .note.nv.cuinfo           --------------------------
	.section	.note.nv.cuinfo,"",@"SHT_NOTE"
	.sectionflags	@"SHF_NOTE_NV_CUINFO"
        /*0018*/ 	.short	0x0002
        /*001a*/ 	.short	0x0064
        /*001c*/ 	.short	0x0082
	.zero		2


//--------------------- .nv.info                  --------------------------
	.section	.nv.info,"",@"SHT_CUDA_INFO"
	.align	4


	//----- nvinfo : EIATTR_REGCOUNT
	.align		4
        /*0000*/ 	.byte	0x04, 0x2f
        /*0002*/ 	.short	(.L_1 - .L_0)
	.align		4
.L_0:
        /*0004*/ 	.word	index@(_Z18linearLayerForwardPfS_S_S_iii18activationFcn_type)
        /*0008*/ 	.word	0x00000020


	//----- nvinfo : EIATTR_FRAME_SIZE
	.align		4
.L_1:
        /*000c*/ 	.byte	0x04, 0x11
        /*000e*/ 	.short	(.L_3 - .L_2)
	.align		4
.L_2:
        /*0010*/ 	.word	index@($__internal_0_$__cuda_sm20_rcp_rn_f32_slowpath)
        /*0014*/ 	.word	0x00000000


	//----- nvinfo : EIATTR_FRAME_SIZE
	.align		4
.L_3:
        /*0018*/ 	.byte	0x04, 0x11
        /*001a*/ 	.short	(.L_5 - .L_4)
	.align		4
.L_4:
        /*001c*/ 	.word	index@(_Z18linearLayerForwardPfS_S_S_iii18activationFcn_type)
        /*0020*/ 	.word	0x00000000


	//----- nvinfo : EIATTR_MIN_STACK_SIZE
	.align		4
.L_5:
        /*0024*/ 	.byte	0x04, 0x12
        /*0026*/ 	.short	(.L_7 - .L_6)
	.align		4
.L_6:
        /*0028*/ 	.word	index@(_Z18linearLayerForwardPfS_S_S_iii18activationFcn_type)
        /*002c*/ 	.word	0x00000000
.L_7:


//--------------------- .nv.compat                --------------------------
	.section	.nv.compat,"",@"SHT_CUDA_COMPAT_INFO"
	.align	4
        /*0000*/ 	.byte	0x02, 0x09, 0x00, 0x00, 0x02, 0x02, 0x01, 0x00, 0x02, 0x05, 0x05, 0x00, 0x03, 0x07, 0x01, 0x01
        /*0010*/ 	.byte	0x02, 0x03, 0x00, 0x00, 0x02, 0x06, 0x01, 0x00, 0x04, 0x0b, 0x08, 0x00, 0x09, 0x00, 0x00, 0x00
        /*0020*/ 	.byte	0x00, 0x00, 0x00, 0x00


//--------------------- .nv.info._Z18linearLayerForwardPfS_S_S_iii18activationFcn_type --------------------------
	.section	.nv.info._Z18linearLayerForwardPfS_S_S_iii18activationFcn_type,"",@"SHT_CUDA_INFO"
	.sectionflags	@""
	.align	4


	//----- nvinfo : EIATTR_CUDA_API_VERSION
	.align		4
        /*0000*/ 	.byte	0x04, 0x37
        /*0002*/ 	.short	(.L_9 - .L_8)
.L_8:
        /*0004*/ 	.word	0x00000082


	//----- nvinfo : EIATTR_KPARAM_INFO
	.align		4
.L_9:
        /*0008*/ 	.byte	0x04, 0x17
        /*000a*/ 	.short	(.L_11 - .L_10)
.L_10:
        /*000c*/ 	.word	0x00000000
        /*0010*/ 	.short	0x0007
        /*0012*/ 	.short	0x002c
        /*0014*/ 	.byte	0x00, 0xf0, 0x11, 0x00


	//----- nvinfo : EIATTR_KPARAM_INFO
	.align		4
.L_11:
        /*0018*/ 	.byte	0x04, 0x17
        /*001a*/ 	.short	(.L_13 - .L_12)
.L_12:
        /*001c*/ 	.word	0x00000000
        /*0020*/ 	.short	0x0006
        /*0022*/ 	.short	0x0028
        /*0024*/ 	.byte	0x00, 0xf0, 0x11, 0x00


	//----- nvinfo : EIATTR_KPARAM_INFO
	.align		4
.L_13:
        /*0028*/ 	.byte	0x04, 0x17
        /*002a*/ 	.short	(.L_15 - .L_14)
.L_14:
        /*002c*/ 	.word	0x00000000
        /*0030*/ 	.short	0x0005
        /*0032*/ 	.short	0x0024
        /*0034*/ 	.byte	0x00, 0xf0, 0x11, 0x00


	//----- nvinfo : EIATTR_KPARAM_INFO
	.align		4
.L_15:
        /*0038*/ 	.byte	0x04, 0x17
        /*003a*/ 	.short	(.L_17 - .L_16)
.L_16:
        /*003c*/ 	.word	0x00000000
        /*0040*/ 	.short	0x0004
        /*0042*/ 	.short	0x0020
        /*0044*/ 	.byte	0x00, 0xf0, 0x11, 0x00


	//----- nvinfo : EIATTR_KPARAM_INFO
	.align		4
.L_17:
        /*0048*/ 	.byte	0x04, 0x17
        /*004a*/ 	.short	(.L_19 - .L_18)
.L_18:
        /*004c*/ 	.word	0x00000000
        /*0050*/ 	.short	0x0003
        /*0052*/ 	.short	0x0018
        /*0054*/ 	.byte	0x00, 0xf5, 0x21, 0x00


	//----- nvinfo : EIATTR_KPARAM_INFO
	.align		4
.L_19:
        /*0058*/ 	.byte	0x04, 0x17
        /*005a*/ 	.short	(.L_21 - .L_20)
.L_20:
        /*005c*/ 	.word	0x00000000
        /*0060*/ 	.short	0x0002
        /*0062*/ 	.short	0x0010
        /*0064*/ 	.byte	0x00, 0xf5, 0x21, 0x00


	//----- nvinfo : EIATTR_KPARAM_INFO
	.align		4
.L_21:
        /*0068*/ 	.byte	0x04, 0x17
        /*006a*/ 	.short	(.L_23 - .L_22)
.L_22:
        /*006c*/ 	.word	0x00000000
        /*0070*/ 	.short	0x0001
        /*0072*/ 	.short	0x0008
        /*0074*/ 	.byte	0x00, 0xf5, 0x21, 0x00


	//----- nvinfo : EIATTR_KPARAM_INFO
	.align		4
.L_23:
        /*0078*/ 	.byte	0x04, 0x17
        /*007a*/ 	.short	(.L_25 - .L_24)
.L_24:
        /*007c*/ 	.word	0x00000000
        /*0080*/ 	.short	0x0000
        /*0082*/ 	.short	0x0000
        /*0084*/ 	.byte	0x00, 0xf5, 0x21, 0x00


	//----- nvinfo : EIATTR_SPARSE_MMA_MASK
	.align		4
.L_25:
        /*0088*/ 	.byte	0x03, 0x50
        /*008a*/ 	.short	0x0000


	//----- nvinfo : EIATTR_MAXREG_COUNT
	.align		4
        /*008c*/ 	.byte	0x03, 0x1b
        /*008e*/ 	.short	0x00ff


	//----- nvinfo : EIATTR_MERCURY_ISA_VERSION
	.align		4
        /*0090*/ 	.byte	0x03, 0x5f
        /*0092*/ 	.short	0x0101


	//----- nvinfo : EIATTR_VRC_CTA_INIT_COUNT
	.align		4
        /*0094*/ 	.byte	0x02, 0x4a
	.zero		1
	.zero		1


	//----- nvinfo : EIATTR_EXIT_INSTR_OFFSETS
	.align		4
        /*0098*/ 	.byte	0x04, 0x1c
        /*009a*/ 	.short	(.L_27 - .L_26)


	//   ....[0]....
.L_26:
        /*009c*/ 	.word	0x00000b00


	//   ....[1]....
        /*00a0*/ 	.word	0x00000b50


	//   ....[2]....
        /*00a4*/ 	.word	0x00000d10


	//   ....[3]....
        /*00a8*/ 	.word	0x00000d50


	//----- nvinfo : EIATTR_CRS_STACK_SIZE
	.align		4
.L_27:
        /*00ac*/ 	.byte	0x04, 0x1e
        /*00ae*/ 	.short	(.L_29 - .L_28)
.L_28:
        /*00b0*/ 	.word	0x00000000


	//----- nvinfo : EIATTR_CBANK_PARAM_SIZE
	.align		4
.L_29:
        /*00b4*/ 	.byte	0x03, 0x19
        /*00b6*/ 	.short	0x0030


	//----- nvinfo : EIATTR_PARAM_CBANK
	.align		4
        /*00b8*/ 	.byte	0x04, 0x0a
        /*00ba*/ 	.short	(.L_31 - .L_30)
	.align		4
.L_30:
        /*00bc*/ 	.word	index@(.nv.constant0._Z18linearLayerForwardPfS_S_S_iii18activationFcn_type)
        /*00c0*/ 	.short	0x0380
        /*00c2*/ 	.short	0x0030


	//----- nvinfo : EIATTR_SW_WAR
	.align		4
.L_31:
        /*00c4*/ 	.byte	0x04, 0x36
        /*00c6*/ 	.short	(.L_33 - .L_32)
.L_32:
        /*00c8*/ 	.word	0x00000008
.L_33:


//--------------------- .nv.callgraph             --------------------------
	.section	.nv.callgraph,"",@"SHT_CUDA_CALLGRAPH"
	.align	4
	.sectionentsize	8
	.align		4
        /*0000*/ 	.word	0x00000000
	.align		4
        /*0004*/ 	.word	0xffffffff
	.align		4
        /*0008*/ 	.word	0x00000000
	.align		4
        /*000c*/ 	.word	0xfffffffe
	.align		4
        /*0010*/ 	.word	0x00000000
	.align		4
        /*0014*/ 	.word	0xfffffffd
	.align		4
        /*0018*/ 	.word	0x00000000
	.align		4
        /*001c*/ 	.word	0xfffffffc


//--------------------- .text._Z18linearLayerForwardPfS_S_S_iii18activationFcn_type --------------------------
	.section	.text._Z18linearLayerForwardPfS_S_S_iii18activationFcn_type,"ax",@progbits
	.align	128
        .global         _Z18linearLayerForwardPfS_S_S_iii18activationFcn_type
        .type           _Z18linearLayerForwardPfS_S_S_iii18activationFcn_type,@function
        .size           _Z18linearLayerForwardPfS_S_S_iii18activationFcn_type,(.L_x_16 - _Z18linearLayerForwardPfS_S_S_iii18activationFcn_type)
        .other          _Z18linearLayerForwardPfS_S_S_iii18activationFcn_type,@"STO_CUDA_ENTRY STV_DEFAULT"
_Z18linearLayerForwardPfS_S_S_iii18activationFcn_type:
.text._Z18linearLayerForwardPfS_S_S_iii18activationFcn_type:
[----:B------:R-:W-:Y:S01]  /*0000*/  LDC R1, c[0x0][0x37c] ;  /* 0x0000df00ff017b82 */ /* 0x000fe20000000800 */
[----:B------:R-:W0:Y:S07]  /*0010*/  S2R R6, SR_TID.X ;  /* 0x0000000000067919 */ /* 0x000e2e0000002100 */
[----:B------:R-:W1:Y:S01]  /*0020*/  S2UR UR4, SR_CTAID.X ;  /* 0x00000000000479c3 */ /* 0x000e620000002500 */
[----:B------:R-:W2:Y:S01]  /*0030*/  LDCU UR9, c[0x0][0x3a0] ;  /* 0x00007400ff0977ac */ /* 0x000ea20008000800 */
[----:B------:R-:W-:Y:S01]  /*0040*/  HFMA2 R14, -RZ, RZ, 0, 0 ;  /* 0x00000000ff0e7431 */ /* 0x000fe200000001ff */
[----:B------:R-:W1:Y:S01]  /*0050*/  LDCU UR5, c[0x0][0x360] ;  /* 0x00006c00ff0577ac */ /* 0x000e620008000800 */
[----:B------:R-:W3:Y:S01]  /*0060*/  LDCU.64 UR16, c[0x0][0x358] ;  /* 0x00006b00ff1077ac */ /* 0x000ee20008000a00 */
[----:B--2---:R-:W-:-:S02]  /*0070*/  UISETP.GE.AND UP0, UPT, UR9, 0x1, UPT ;  /* 0x000000010900788c */ /* 0x004fc4000bf06270 */
[----:B-1----:R-:W-:-:S06]  /*0080*/  UIMAD UR4, UR4, UR5, URZ ;  /* 0x00000005040472a4 */ /* 0x002fcc000f8e02ff */
[----:B0-----:R-:W-:Y:S01]  /*0090*/  IADD3 R6, PT, PT, R6, UR4, RZ ;  /* 0x0000000406067c10 */ /* 0x001fe2000fffe0ff */
[----:B---3--:R-:W-:Y:S06]  /*00a0*/  BRA.U !UP0, `(.L_x_0) ;  /* 0x00000009086c7547 */ /* 0x008fec000b800000 */
[----:B------:R-:W-:Y:S02]  /*00b0*/  UISETP.GE.U32.AND UP1, UPT, UR9, 0x10, UPT ;  /* 0x000000100900788c */ /* 0x000fe4000bf26070 */
[----:B------:R-:W-:Y:S01]  /*00c0*/  IMAD R7, R6, UR9, RZ ;  /* 0x0000000906077c24 */ /* 0x000fe2000f8e02ff */
[----:B------:R-:W-:Y:S01]  /*00d0*/  ULOP3.LUT UR14, UR9, 0xf, URZ, 0xc0, !UPT ;  /* 0x0000000f090e7892 */ /* 0x000fe2000f8ec0ff */
[----:B------:R-:W-:Y:S01]  /*00e0*/  MOV R14, RZ ;  /* 0x000000ff000e7202 */ /* 0x000fe20000000f00 */
[----:B------:R-:W-:Y:S01]  /*00f0*/  UIMAD UR4, UR4, UR9, URZ ;  /* 0x00000009040472a4 */ /* 0x000fe2000f8e02ff */
[----:B------:R-:W-:Y:S01]  /*0100*/  MOV R8, RZ ;  /* 0x000000ff00087202 */ /* 0x000fe20000000f00 */
[----:B------:R-:W-:Y:S02]  /*0110*/  UISETP.NE.AND UP0, UPT, UR14, URZ, UPT ;  /* 0x000000ff0e00728c */ /* 0x000fe4000bf05270 */
[----:B------:R-:W-:Y:S09]  /*0120*/  BRA.U !UP1, `(.L_x_1) ;  /* 0x00000005091c7547 */ /* 0x000ff2000b800000 */
[----:B------:R-:W0:Y:S01]  /*0130*/  LDCU.64 UR10, c[0x0][0x380] ;  /* 0x00007000ff0a77ac */ /* 0x000e220008000a00 */
[----:B------:R-:W-:Y:S02]  /*0140*/  MOV R14, RZ ;  /* 0x000000ff000e7202 */ /* 0x000fe40000000f00 */
[----:B------:R-:W-:Y:S01]  /*0150*/  MOV R0, R7 ;  /* 0x0000000700007202 */ /* 0x000fe20000000f00 */
[----:B------:R-:W1:Y:S01]  /*0160*/  LDCU.64 UR12, c[0x0][0x390] ;  /* 0x00007200ff0c77ac */ /* 0x000e620008000a00 */
[----:B------:R-:W-:Y:S01]  /*0170*/  MOV R9, UR4 ;  /* 0x0000000400097c02 */ /* 0x000fe20008000f00 */
[----:B------:R-:W-:-:S06]  /*0180*/  ULOP3.LUT UR15, UR9, 0x7ffffff0, URZ, 0xc0, !UPT ;  /* 0x7ffffff0090f7892 */ /* 0x000fcc000f8ec0ff */
[----:B------:R-:W-:Y:S01]  /*0190*/  MOV R8, UR15 ;  /* 0x0000000f00087c02 */ /* 0x000fe20008000f00 */
[----:B0-----:R-:W-:Y:S02]  /*01a0*/  UIADD3 UR7, UP1, UPT, UR10, 0x20, URZ ;  /* 0x000000200a077890 */ /* 0x001fe4000ff3e0ff */
[----:B------:R-:W-:Y:S02]  /*01b0*/  UIADD3 UR10, UPT, UPT, -UR15, URZ, URZ ;  /* 0x000000ff0f0a7290 */ /* 0x000fe4000fffe1ff */
[----:B-1----:R-:W-:Y:S02]  /*01c0*/  UIADD3 UR5, UP2, UPT, UR12, 0x20, URZ ;  /* 0x000000200c057890 */ /* 0x002fe4000ff5e0ff */
[----:B------:R-:W-:Y:S02]  /*01d0*/  UIADD3.X UR8, UPT, UPT, URZ, UR11, URZ, UP1, !UPT ;  /* 0x0000000bff087290 */ /* 0x000fe40008ffe4ff */
[----:B------:R-:W-:-:S12]  /*01e0*/  UIADD3.X UR6, UPT, UPT, URZ, UR13, URZ, UP2, !UPT ;  /* 0x0000000dff067290 */ /* 0x000fd800097fe4ff */
.L_x_2:
[----:B------:R-:W-:Y:S02]  /*01f0*/  MOV R4, UR7 ;  /* 0x0000000700047c02 */ /* 0x000fe40008000f00 */
[----:B------:R-:W-:Y:S02]  /*0200*/  MOV R5, UR8 ;  /* 0x0000000800057c02 */ /* 0x000fe40008000f00 */
[----:B------:R-:W-:Y:S02]  /*0210*/  MOV R2, UR5 ;  /* 0x0000000500027c02 */ /* 0x000fe40008000f00 */
[----:B------:R-:W-:Y:S01]  /*0220*/  MOV R3, UR6 ;  /* 0x0000000600037c02 */ /* 0x000fe20008000f00 */
[----:B------:R-:W-:-:S04]  /*0230*/  IMAD.WIDE R4, R9, 0x4, R4 ;  /* 0x0000000409047825 */ /* 0x000fc800078e0204 */
[----:B------:R-:W-:Y:S01]  /*0240*/  IMAD.WIDE R2, R0, 0x4, R2 ;  /* 0x0000000400027825 */ /* 0x000fe200078e0202 */
[----:B------:R-:W2:Y:S04]  /*0250*/  LDG.E R15, desc[UR16][R4.64+-0x20] ;  /* 0xffffe010040f7981 */ /* 0x000ea8000c1e1900 */
[----:B------:R-:W2:Y:S04]  /*0260*/  LDG.E R16, desc[UR16][R2.64+-0x20] ;  /* 0xffffe01002107981 */ /* 0x000ea8000c1e1900 */
[----:B------:R-:W3:Y:S04]  /*0270*/  LDG.E R17, desc[UR16][R4.64+-0x1c] ;  /* 0xffffe41004117981 */ /* 0x000ee8000c1e1900 */
[----:B------:R-:W3:Y:S04]  /*0280*/  LDG.E R24, desc[UR16][R2.64+-0x1c] ;  /* 0xffffe41002187981 */ /* 0x000ee8000c1e1900 */
[----:B------:R-:W4:Y:S04]  /*0290*/  LDG.E R19, desc[UR16][R4.64+-0x18] ;  /* 0xffffe81004137981 */ /* 0x000f28000c1e1900 */
[----:B------:R-:W4:Y:S04]  /*02a0*/  LDG.E R18, desc[UR16][R2.64+-0x18] ;  /* 0xffffe81002127981 */ /* 0x000f28000c1e1900 */
[----:B------:R-:W5:Y:S04]  /*02b0*/  LDG.E R20, desc[UR16][R4.64+-0x14] ;  /* 0xffffec1004147981 */ /* 0x000f68000c1e1900 */
        /* <DEDUP_REMOVED lines=8> */
[----:B------:R-:W5:Y:S01]  /*0340*/  LDG.E R27, desc[UR16][R2.64+0x1c] ;  /* 0x00001c10021b7981 */ /* 0x000f62000c1e1900 */
[----:B--2---:R-:W-:-:S03]  /*0350*/  FFMA R14, R15, R16, R14 ;  /* 0x000000100f0e7223 */ /* 0x004fc6000000000e */
[----:B------:R-:W2:Y:S04]  /*0360*/  LDG.E R16, desc[UR16][R4.64+-0x4] ;  /* 0xfffffc1004107981 */ /* 0x000ea8000c1e1900 */
[----:B------:R-:W2:Y:S01]  /*0370*/  LDG.E R15, desc[UR16][R2.64+-0x4] ;  /* 0xfffffc10020f7981 */ /* 0x000ea2000c1e1900 */
[----:B---3--:R-:W-:-:S03]  /*0380*/  FFMA R24, R17, R24, R14 ;  /* 0x0000001811187223 */ /* 0x008fc6000000000e */
[----:B------:R-:W3:Y:S04]  /*0390*/  LDG.E R14, desc[UR16][R4.64] ;  /* 0x00000010040e7981 */ /* 0x000ee8000c1e1900 */
[----:B------:R-:W3:Y:S01]  /*03a0*/  LDG.E R17, desc[UR16][R2.64] ;  /* 0x0000001002117981 */ /* 0x000ee2000c1e1900 */
[----:B----4-:R-:W-:-:S03]  /*03b0*/  FFMA R25, R19, R18, R24 ;  /* 0x0000001213197223 */ /* 0x010fc60000000018 */
[----:B------:R-:W4:Y:S04]  /*03c0*/  LDG.E R18, desc[UR16][R4.64+0x4] ;  /* 0x0000041004127981 */ /* 0x000f28000c1e1900 */
[----:B------:R-:W4:Y:S01]  /*03d0*/  LDG.E R19, desc[UR16][R2.64+0x4] ;  /* 0x0000041002137981 */ /* 0x000f22000c1e1900 */
[----:B-----5:R-:W-:-:S03]  /*03e0*/  FFMA R25, R20, R21, R25 ;  /* 0x0000001514197223 */ /* 0x020fc60000000019 */
[----:B------:R-:W5:Y:S04]  /*03f0*/  LDG.E R20, desc[UR16][R4.64+0x8] ;  /* 0x0000081004147981 */ /* 0x000f68000c1e1900 */
[----:B------:R-:W5:Y:S01]  /*0400*/  LDG.E R21, desc[UR16][R2.64+0x8] ;  /* 0x0000081002157981 */ /* 0x000f62000c1e1900 */
[----:B------:R-:W-:-:S03]  /*0410*/  FFMA R25, R22, R23, R25 ;  /* 0x0000001716197223 */ /* 0x000fc60000000019 */
[----:B------:R-:W5:Y:S04]  /*0420*/  LDG.E R22, desc[UR16][R4.64+0xc] ;  /* 0x00000c1004167981 */ /* 0x000f68000c1e1900 */
[----:B------:R-:W5:Y:S01]  /*0430*/  LDG.E R23, desc[UR16][R2.64+0xc] ;  /* 0x00000c1002177981 */ /* 0x000f62000c1e1900 */
[----:B------:R-:W-:-:S03]  /*0440*/  FFMA R25, R10, R11, R25 ;  /* 0x0000000b0a197223 */ /* 0x000fc60000000019 */
[----:B------:R-:W5:Y:S04]  /*0450*/  LDG.E R10, desc[UR16][R4.64+0x10] ;  /* 0x00001010040a7981 */ /* 0x000f68000c1e1900 */
[----:B------:R-:W5:Y:S01]  /*0460*/  LDG.E R11, desc[UR16][R2.64+0x10] ;  /* 0x00001010020b7981 */ /* 0x000f62000c1e1900 */
[----:B------:R-:W-:-:S03]  /*0470*/  FFMA R29, R12, R13, R25 ;  /* 0x0000000d0c1d7223 */ /* 0x000fc60000000019 */
[----:B------:R-:W5:Y:S04]  /*0480*/  LDG.E R24, desc[UR16][R4.64+0x14] ;  /* 0x0000141004187981 */ /* 0x000f68000c1e1900 */
[----:B------:R-:W5:Y:S04]  /*0490*/  LDG.E R25, desc[UR16][R2.64+0x14] ;  /* 0x0000141002197981 */ /* 0x000f68000c1e1900 */
[----:B------:R-:W5:Y:S04]  /*04a0*/  LDG.E R12, desc[UR16][R4.64+0x18] ;  /* 0x00001810040c7981 */ /* 0x000f68000c1e1900 */
[----:B------:R-:W5:Y:S01]  /*04b0*/  LDG.E R13, desc[UR16][R2.64+0x18] ;  /* 0x00001810020d7981 */ /* 0x000f62000c1e1900 */
[----:B------:R-:W-:-:S04]  /*04c0*/  UIADD3 UR10, UPT, UPT, UR10, 0x10, URZ ;  /* 0x000000100a0a7890 */ /* 0x000fc8000fffe0ff */
[----:B------:R-:W-:Y:S01]  /*04d0*/  UISETP.NE.AND UP1, UPT, UR10, URZ, UPT ;  /* 0x000000ff0a00728c */ /* 0x000fe2000bf25270 */
[----:B------:R-:W-:Y:S01]  /*04e0*/  VIADD R9, R9, 0x10 ;  /* 0x0000001009097836 */ /* 0x000fe20000000000 */
[----:B------:R-:W-:Y:S01]  /*04f0*/  IADD3 R0, PT, PT, R0, 0x10, RZ ;  /* 0x0000001000007810 */ /* 0x000fe20007ffe0ff */
[----:B--2---:R-:W-:-:S04]  /*0500*/  FFMA R15, R16, R15, R29 ;  /* 0x0000000f100f7223 */ /* 0x004fc8000000001d */
[----:B---3--:R-:W-:-:S04]  /*0510*/  FFMA R15, R14, R17, R15 ;  /* 0x000000110e0f7223 */ /* 0x008fc8000000000f */
[----:B----4-:R-:W-:-:S04]  /*0520*/  FFMA R15, R18, R19, R15 ;  /* 0x00000013120f7223 */ /* 0x010fc8000000000f */
[----:B-----5:R-:W-:-:S04]  /*0530*/  FFMA R15, R20, R21, R15 ;  /* 0x00000015140f7223 */ /* 0x020fc8000000000f */
[----:B------:R-:W-:-:S04]  /*0540*/  FFMA R15, R22, R23, R15 ;  /* 0x00000017160f7223 */ /* 0x000fc8000000000f */
[----:B------:R-:W-:-:S04]  /*0550*/  FFMA R11, R10, R11, R15 ;  /* 0x0000000b0a0b7223 */ /* 0x000fc8000000000f */
[----:B------:R-:W-:-:S04]  /*0560*/  FFMA R11, R24, R25, R11 ;  /* 0x00000019180b7223 */ /* 0x000fc8000000000b */
[----:B------:R-:W-:-:S04]  /*0570*/  FFMA R11, R12, R13, R11 ;  /* 0x0000000d0c0b7223 */ /* 0x000fc8000000000b */
[----:B------:R-:W-:Y:S01]  /*0580*/  FFMA R14, R26, R27, R11 ;  /* 0x0000001b1a0e7223 */ /* 0x000fe2000000000b */
[----:B------:R-:W-:Y:S06]  /*0590*/  BRA.U UP1, `(.L_x_2) ;  /* 0xfffffffd01147547 */ /* 0x000fec000b83ffff */
.L_x_1:
[----:B------:R-:W-:Y:S05]  /*05a0*/  BRA.U !UP0, `(.L_x_0) ;  /* 0x00000005082c7547 */ /* 0x000fea000b800000 */
[----:B------:R-:W-:Y:S02]  /*05b0*/  UISETP.GE.U32.AND UP0, UPT, UR14, 0x8, UPT ;  /* 0x000000080e00788c */ /* 0x000fe4000bf06070 */
[----:B------:R-:W-:-:S04]  /*05c0*/  ULOP3.LUT UR6, UR9, 0x7, URZ, 0xc0, !UPT ;  /* 0x0000000709067892 */ /* 0x000fc8000f8ec0ff */
[----:B------:R-:W-:-:S03]  /*05d0*/  UISETP.NE.AND UP1, UPT, UR6, URZ, UPT ;  /* 0x000000ff0600728c */ /* 0x000fc6000bf25270 */
[----:B------:R-:W-:Y:S08]  /*05e0*/  BRA.U !UP0, `(.L_x_3) ;  /* 0x00000001087c7547 */ /* 0x000ff0000b800000 */
[----:B------:R-:W0:Y:S01]  /*05f0*/  LDC.64 R2, c[0x0][0x380] ;  /* 0x0000e000ff027b82 */ /* 0x000e220000000a00 */
[----:B------:R-:W-:Y:S02]  /*0600*/  IADD3 R9, PT, PT, R8, UR4, RZ ;  /* 0x0000000408097c10 */ /* 0x000fe4000fffe0ff */
[----:B------:R-:W-:-:S05]  /*0610*/  IADD3 R11, PT, PT, R7, R8, RZ ;  /* 0x00000008070b7210 */ /* 0x000fca0007ffe0ff */
[----:B------:R-:W1:Y:S01]  /*0620*/  LDC.64 R4, c[0x0][0x390] ;  /* 0x0000e400ff047b82 */ /* 0x000e620000000a00 */
[----:B0-----:R-:W-:-:S05]  /*0630*/  IMAD.WIDE R2, R9, 0x4, R2 ;  /* 0x0000000409027825 */ /* 0x001fca00078e0202 */
[----:B------:R-:W2:Y:S01]  /*0640*/  LDG.E R13, desc[UR16][R2.64+0x4] ;  /* 0x00000410020d7981 */ /* 0x000ea2000c1e1900 */
[----:B-1----:R-:W-:-:S03]  /*0650*/  IMAD.WIDE R4, R11, 0x4, R4 ;  /* 0x000000040b047825 */ /* 0x002fc600078e0204 */
[----:B------:R-:W3:Y:S04]  /*0660*/  LDG.E R15, desc[UR16][R2.64+0x8] ;  /* 0x00000810020f7981 */ /* 0x000ee8000c1e1900 */
[----:B------:R-:W4:Y:S04]  /*0670*/  LDG.E R11, desc[UR16][R2.64] ;  /* 0x00000010020b7981 */ /* 0x000f28000c1e1900 */
[----:B------:R-:W4:Y:S04]  /*0680*/  LDG.E R10, desc[UR16][R4.64] ;  /* 0x00000010040a7981 */ /* 0x000f28000c1e1900 */
[----:B------:R-:W2:Y:S04]  /*0690*/  LDG.E R12, desc[UR16][R4.64+0x4] ;  /* 0x00000410040c7981 */ /* 0x000ea8000c1e1900 */
[----:B------:R-:W3:Y:S04]  /*06a0*/  LDG.E R16, desc[UR16][R4.64+0x8] ;  /* 0x0000081004107981 */ /* 0x000ee8000c1e1900 */
        /* <DEDUP_REMOVED lines=10> */
[----:B------:R-:W-:Y:S01]  /*0750*/  IADD3 R8, PT, PT, R8, 0x8, RZ ;  /* 0x0000000808087810 */ /* 0x000fe20007ffe0ff */
[----:B----4-:R-:W-:-:S04]  /*0760*/  FFMA R10, R11, R10, R14 ;  /* 0x0000000a0b0a7223 */ /* 0x010fc8000000000e */
[----:B--2---:R-:W-:-:S04]  /*0770*/  FFMA R10, R13, R12, R10 ;  /* 0x0000000c0d0a7223 */ /* 0x004fc8000000000a */
[----:B---3--:R-:W-:-:S04]  /*0780*/  FFMA R10, R15, R16, R10 ;  /* 0x000000100f0a7223 */ /* 0x008fc8000000000a */
[----:B-----5:R-:W-:-:S04]  /*0790*/  FFMA R10, R17, R18, R10 ;  /* 0x00000012110a7223 */ /* 0x020fc8000000000a */
[----:B------:R-:W-:-:S04]  /*07a0*/  FFMA R10, R19, R20, R10 ;  /* 0x00000014130a7223 */ /* 0x000fc8000000000a */
[----:B------:R-:W-:-:S04]  /*07b0*/  FFMA R21, R21, R22, R10 ;  /* 0x0000001615157223 */ /* 0x000fc8000000000a */
[----:B------:R-:W-:-:S04]  /*07c0*/  FFMA R0, R0, R9, R21 ;  /* 0x0000000900007223 */ /* 0x000fc80000000015 */
[----:B------:R-:W-:-:S07]  /*07d0*/  FFMA R14, R23, R24, R0 ;  /* 0x00000018170e7223 */ /* 0x000fce0000000000 */
.L_x_3:
        /* <DEDUP_REMOVED lines=13> */
[----:B------:R-:W2:Y:S04]  /*08b0*/  LDG.E R0, desc[UR16][R4.64] ;  /* 0x0000001004007981 */ /* 0x000ea8000c1e1900 */
[----:B------:R-:W4:Y:S04]  /*08c0*/  LDG.E R11, desc[UR16][R2.64+0x4] ;  /* 0x00000410020b7981 */ /* 0x000f28000c1e1900 */
[----:B------:R-:W4:Y:S04]  /*08d0*/  LDG.E R10, desc[UR16][R4.64+0x4] ;  /* 0x00000410040a7981 */ /* 0x000f28000c1e1900 */
[----:B------:R-:W3:Y:S04]  /*08e0*/  LDG.E R12, desc[UR16][R4.64+0x8] ;  /* 0x00000810040c7981 */ /* 0x000ee8000c1e1900 */
[----:B------:R-:W5:Y:S04]  /*08f0*/  LDG.E R15, desc[UR16][R2.64+0xc] ;  /* 0x00000c10020f7981 */ /* 0x000f68000c1e1900 */
[----:B------:R-:W5:Y:S01]  /*0900*/  LDG.E R16, desc[UR16][R4.64+0xc] ;  /* 0x00000c1004107981 */ /* 0x000f62000c1e1900 */
[----:B------:R-:W-:Y:S01]  /*0910*/  IADD3 R8, PT, PT, R8, 0x4, RZ ;  /* 0x0000000408087810 */ /* 0x000fe20007ffe0ff */
[----:B--2---:R-:W-:-:S04]  /*0920*/  FFMA R0, R9, R0, R14 ;  /* 0x0000000009007223 */ /* 0x004fc8000000000e */
[----:B----4-:R-:W-:-:S04]  /*0930*/  FFMA R0, R11, R10, R0 ;  /* 0x0000000a0b007223 */ /* 0x010fc80000000000 */
[----:B---3--:R-:W-:-:S04]  /*0940*/  FFMA R0, R13, R12, R0 ;  /* 0x0000000c0d007223 */ /* 0x008fc80000000000 */
[----:B-----5:R-:W-:-:S07]  /*0950*/  FFMA R14, R15, R16, R0 ;  /* 0x000000100f0e7223 */ /* 0x020fce0000000000 */
.L_x_4:
[----:B------:R-:W-:Y:S05]  /*0960*/  BRA.U !UP1, `(.L_x_0) ;  /* 0x00000001093c7547 */ /* 0x000fea000b800000 */
[----:B------:R-:W0:Y:S01]  /*0970*/  LDC.64 R10, c[0x0][0x390] ;  /* 0x0000e400ff0a7b82 */ /* 0x000e220000000a00 */
[----:B------:R-:W-:Y:S01]  /*0980*/  IADD3 R7, PT, PT, R7, R8, RZ ;  /* 0x0000000807077210 */ /* 0x000fe20007ffe0ff */
[----:B------:R-:W-:Y:S01]  /*0990*/  VIADD R9, R8, UR4 ;  /* 0x0000000408097c36 */ /* 0x000fe20008000000 */
[----:B------:R-:W-:-:S05]  /*09a0*/  UIADD3 UR5, UPT, UPT, -UR5, URZ, URZ ;  /* 0x000000ff05057290 */ /* 0x000fca000fffe1ff */
[----:B------:R-:W1:Y:S07]  /*09b0*/  LDC.64 R12, c[0x0][0x380] ;  /* 0x0000e000ff0c7b82 */ /* 0x000e6e0000000a00 */
.L_x_5:
[----:B0-----:R-:W-:-:S04]  /*09c0*/  IMAD.WIDE R2, R7, 0x4, R10 ;  /* 0x0000000407027825 */ /* 0x001fc800078e020a */
[----:B-1----:R-:W-:Y:S02]  /*09d0*/  IMAD.WIDE R4, R9, 0x4, R12 ;  /* 0x0000000409047825 */ /* 0x002fe400078e020c */
[----:B------:R-:W2:Y:S04]  /*09e0*/  LDG.E R2, desc[UR16][R2.64] ;  /* 0x0000001002027981 */ /* 0x000ea8000c1e1900 */
[----:B------:R-:W2:Y:S01]  /*09f0*/  LDG.E R5, desc[UR16][R4.64] ;  /* 0x0000001004057981 */ /* 0x000ea2000c1e1900 */
[----:B------:R-:W-:Y:S01]  /*0a00*/  UIADD3 UR5, UPT, UPT, UR5, 0x1, URZ ;  /* 0x0000000105057890 */ /* 0x000fe2000fffe0ff */
[----:B------:R-:W-:Y:S02]  /*0a10*/  IADD3 R7, PT, PT, R7, 0x1, RZ ;  /* 0x0000000107077810 */ /* 0x000fe40007ffe0ff */
[----:B------:R-:W-:Y:S01]  /*0a20*/  IADD3 R9, PT, PT, R9, 0x1, RZ ;  /* 0x0000000109097810 */ /* 0x000fe20007ffe0ff */
[----:B------:R-:W-:Y:S01]  /*0a30*/  UISETP.NE.AND UP0, UPT, UR5, URZ, UPT ;  /* 0x000000ff0500728c */ /* 0x000fe2000bf05270 */
[----:B--2---:R-:W-:-:S08]  /*0a40*/  FFMA R14, R5, R2, R14 ;  /* 0x00000002050e7223 */ /* 0x004fd0000000000e */
[----:B------:R-:W-:Y:S05]  /*0a50*/  BRA.U UP0, `(.L_x_5) ;  /* 0xfffffffd00d87547 */ /* 0x000fea000b83ffff */
.L_x_0:
[----:B------:R-:W0:Y:S01]  /*0a60*/  LDC.64 R2, c[0x0][0x398] ;  /* 0x0000e600ff027b82 */ /* 0x000e220000000a00 */
[----:B------:R-:W1:Y:S01]  /*0a70*/  LDCU UR4, c[0x0][0x3ac] ;  /* 0x00007580ff0477ac */ /* 0x000e620008000800 */
[----:B0-----:R-:W-:-:S06]  /*0a80*/  IMAD.WIDE R2, R6, 0x4, R2 ;  /* 0x0000000406027825 */ /* 0x001fcc00078e0202 */
[----:B------:R-:W2:Y:S01]  /*0a90*/  LDG.E R3, desc[UR16][R2.64] ;  /* 0x0000001002037981 */ /* 0x000ea2000c1e1900 */
[----:B-1----:R-:W-:Y:S01]  /*0aa0*/  UISETP.NE.AND UP0, UPT, UR4, 0x2, UPT ;  /* 0x000000020400788c */ /* 0x002fe2000bf05270 */
[----:B--2---:R-:W-:-:S08]  /*0ab0*/  FADD R5, R3, R14 ;  /* 0x0000000e03057221 */ /* 0x004fd00000000000 */
[----:B------:R-:W-:Y:S05]  /*0ac0*/  BRA.U !UP0, `(.L_x_6) ;  /* 0x0000000108947547 */ /* 0x000fea000b800000 */
[----:B------:R-:W-:-:S09]  /*0ad0*/  UISETP.NE.AND UP0, UPT, UR4, 0x1, UPT ;  /* 0x000000010400788c */ /* 0x000fd2000bf05270 */
[----:B------:R-:W-:Y:S05]  /*0ae0*/  BRA.U !UP0, `(.L_x_7) ;  /* 0x00000001081c7547 */ /* 0x000fea000b800000 */
[----:B------:R-:W-:-:S13]  /*0af0*/  ISETP.NE.AND P0, PT, RZ, UR4, PT ;  /* 0x00000004ff007c0c */ /* 0x000fda000bf05270 */
[----:B------:R-:W-:Y:S05]  /*0b00*/  @P0 EXIT ;  /* 0x000000000000094d */ /* 0x000fea0003800000 */
[----:B------:R-:W0:Y:S01]  /*0b10*/  LDC.64 R2, c[0x0][0x388] ;  /* 0x0000e200ff027b82 */ /* 0x000e220000000a00 */
[----:B------:R-:W-:Y:S01]  /*0b20*/  FMNMX R5, RZ, R5, !PT ;  /* 0x00000005ff057209 */ /* 0x000fe20007800000 */
[----:B0-----:R-:W-:-:S05]  /*0b30*/  IMAD.WIDE R6, R6, 0x4, R2 ;  /* 0x0000000406067825 */ /* 0x001fca00078e0202 */
[----:B------:R-:W-:Y:S01]  /*0b40*/  STG.E desc[UR16][R6.64], R5 ;  /* 0x0000000506007986 */ /* 0x000fe2000c101910 */
[----:B------:R-:W-:Y:S05]  /*0b50*/  EXIT ;  /* 0x000000000000794d */ /* 0x000fea0003800000 */
.L_x_7:
[----:B------:R-:W-:Y:S01]  /*0b60*/  HFMA2 R0, -RZ, RZ, 0.96630859375, -0.0022525787353515625 ;  /* 0x3bbb989dff007431 */ /* 0x000fe200000001ff */
[----:B------:R-:W-:Y:S01]  /*0b70*/  MOV R3, 0x437c0000 ;  /* 0x437c000000037802 */ /* 0x000fe20000000f00 */
[----:B------:R-:W-:Y:S03]  /*0b80*/  BSSY.RECONVERGENT B0, `(.L_x_8) ;  /* 0x0000015000007945 */ /* 0x000fe60003800200 */
[----:B------:R-:W-:-:S04]  /*0b90*/  FFMA.SAT R0, R5, -R0, 0.5 ;  /* 0x3f00000005007423 */ /* 0x000fc80000002800 */
[----:B------:R-:W-:-:S04]  /*0ba0*/  FFMA.RM R0, R0, R3, 12582913 ;  /* 0x4b40000100007423 */ /* 0x000fc80000004003 */
[C---:B------:R-:W-:Y:S01]  /*0bb0*/  FADD R2, R0.reuse, -12583039 ;  /* 0xcb40007f00027421 */ /* 0x040fe20000000000 */
[----:B------:R-:W-:-:S03]  /*0bc0*/  SHF.L.U32 R0, R0, 0x17, RZ ;  /* 0x0000001700007819 */ /* 0x000fc600000006ff */
[----:B------:R-:W-:-:S04]  /*0bd0*/  FFMA R2, R5, -1.4426950216293334961, -R2 ;  /* 0xbfb8aa3b05027823 */ /* 0x000fc80000000802 */
[----:B------:R-:W-:-:S04]  /*0be0*/  FFMA R2, R5, -1.925963033500011079e-08, R2 ;  /* 0xb2a5706005027823 */ /* 0x000fc80000000002 */
[----:B------:R-:W0:Y:S02]  /*0bf0*/  MUFU.EX2 R3, R2 ;  /* 0x0000000200037308 */ /* 0x000e240000000800 */
[----:B0-----:R-:W-:-:S05]  /*0c00*/  FFMA R8, R0, R3, 1 ;  /* 0x3f80000000087423 */ /* 0x001fca0000000003 */
[----:B------:R-:W-:-:S04]  /*0c10*/  IADD3 R0, PT, PT, R8, 0x1800000, RZ ;  /* 0x0180000008007810 */ /* 0x000fc80007ffe0ff */
[----:B------:R-:W-:-:S04]  /*0c20*/  LOP3.LUT R0, R0, 0x7f800000, RZ, 0xc0, !PT ;  /* 0x7f80000000007812 */ /* 0x000fc800078ec0ff */
[----:B------:R-:W-:-:S13]  /*0c30*/  ISETP.GT.U32.AND P0, PT, R0, 0x1ffffff, PT ;  /* 0x01ffffff0000780c */ /* 0x000fda0003f04070 */
[----:B------:R-:W-:Y:S05]  /*0c40*/  @P0 BRA `(.L_x_9) ;  /* 0x0000000000100947 */ /* 0x000fea0003800000 */
[----:B------:R-:W-:-:S07]  /*0c50*/  MOV R4, 0xc70 ;  /* 0x00000c7000047802 */ /* 0x000fce0000000f00 */
[----:B------:R-:W-:Y:S05]  /*0c60*/  CALL.REL.NOINC `($__internal_0_$__cuda_sm20_rcp_rn_f32_slowpath) ;  /* 0x00000000003c7944 */ /* 0x000fea0003c00000 */
[----:B------:R-:W-:Y:S01]  /*0c70*/  MOV R5, R3 ;  /* 0x0000000300057202 */ /* 0x000fe20000000f00 */
[----:B------:R-:W-:Y:S06]  /*0c80*/  BRA `(.L_x_10) ;  /* 0x0000000000107947 */ /* 0x000fec0003800000 */
.L_x_9:
[----:B------:R-:W0:Y:S02]  /*0c90*/  MUFU.RCP R5, R8 ;  /* 0x0000000800057308 */ /* 0x000e240000001000 */
[----:B0-----:R-:W-:-:S04]  /*0ca0*/  FFMA R0, R8, R5, -1 ;  /* 0xbf80000008007423 */ /* 0x001fc80000000005 */
[----:B------:R-:W-:-:S04]  /*0cb0*/  FADD.FTZ R0, -R0, -RZ ;  /* 0x800000ff00007221 */ /* 0x000fc80000010100 */
[----:B------:R-:W-:-:S07]  /*0cc0*/  FFMA R5, R5, R0, R5 ;  /* 0x0000000005057223 */ /* 0x000fce0000000005 */
.L_x_10:
[----:B------:R-:W-:Y:S05]  /*0cd0*/  BSYNC.RECONVERGENT B0 ;  /* 0x0000000000007941 */ /* 0x000fea0003800200 */
.L_x_8:
[----:B------:R-:W0:Y:S02]  /*0ce0*/  LDC.64 R2, c[0x0][0x388] ;  /* 0x0000e200ff027b82 */ /* 0x000e240000000a00 */
[----:B0-----:R-:W-:-:S05]  /*0cf0*/  IMAD.WIDE R2, R6, 0x4, R2 ;  /* 0x0000000406027825 */ /* 0x001fca00078e0202 */
[----:B------:R-:W-:Y:S01]  /*0d00*/  STG.E desc[UR16][R2.64], R5 ;  /* 0x0000000502007986 */ /* 0x000fe2000c101910 */
[----:B------:R-:W-:Y:S05]  /*0d10*/  EXIT ;  /* 0x000000000000794d */ /* 0x000fea0003800000 */
.L_x_6:
[----:B------:R-:W0:Y:S02]  /*0d20*/  LDC.64 R2, c[0x0][0x388] ;  /* 0x0000e200ff027b82 */ /* 0x000e240000000a00 */
[----:B0-----:R-:W-:-:S05]  /*0d30*/  IMAD.WIDE R2, R6, 0x4, R2 ;  /* 0x0000000406027825 */ /* 0x001fca00078e0202 */
[----:B------:R-:W-:Y:S01]  /*0d40*/  STG.E desc[UR16][R2.64], R5 ;  /* 0x0000000502007986 */ /* 0x000fe2000c101910 */
[----:B------:R-:W-:Y:S05]  /*0d50*/  EXIT ;  /* 0x000000000000794d */ /* 0x000fea0003800000 */
        .weak           $__internal_0_$__cuda_sm20_rcp_rn_f32_slowpath
        .type           $__internal_0_$__cuda_sm20_rcp_rn_f32_slowpath,@function
        .size           $__internal_0_$__cuda_sm20_rcp_rn_f32_slowpath,(.L_x_16 - $__internal_0_$__cuda_sm20_rcp_rn_f32_slowpath)
$__internal_0_$__cuda_sm20_rcp_rn_f32_slowpath:
[----:B------:R-:W-:Y:S01]  /*0d60*/  SHF.L.U32 R0, R8, 0x1, RZ ;  /* 0x0000000108007819 */ /* 0x000fe200000006ff */
[----:B------:R-:W-:Y:S03]  /*0d70*/  BSSY.RECONVERGENT B1, `(.L_x_11) ;  /* 0x0000031000017945 */ /* 0x000fe60003800200 */
[----:B------:R-:W-:Y:S01]  /*0d80*/  SHF.R.U32.HI R7, RZ, 0x18, R0 ;  /* 0x00000018ff077819 */ /* 0x000fe20000011600 */
[----:B------:R-:W-:-:S03]  /*0d90*/  IMAD.MOV.U32 R0, RZ, RZ, R8 ;  /* 0x000000ffff007224 */ /* 0x000fc600078e0008 */
[----:B------:R-:W-:-:S13]  /*0da0*/  ISETP.NE.U32.AND P0, PT, R7, RZ, PT ;  /* 0x000000ff0700720c */ /* 0x000fda0003f05070 */
[----:B------:R-:W-:Y:S05]  /*0db0*/  @P0 BRA `(.L_x_12) ;  /* 0x0000000000280947 */ /* 0x000fea0003800000 */
[----:B------:R-:W-:-:S04]  /*0dc0*/  SHF.L.U32 R2, R0, 0x1, RZ ;  /* 0x0000000100027819 */ /* 0x000fc800000006ff */
[----:B------:R-:W-:-:S13]  /*0dd0*/  ISETP.NE.AND P0, PT, R2, RZ, PT ;  /* 0x000000ff0200720c */ /* 0x000fda0003f05270 */
[----:B------:R-:W-:Y:S01]  /*0de0*/  @P0 FFMA R5, R0, 1.84467440737095516160e+19, RZ ;  /* 0x5f80000000050823 */ /* 0x000fe200000000ff */
[----:B------:R-:W-:Y:S08]  /*0df0*/  @!P0 MUFU.RCP R3, R0 ;  /* 0x0000000000038308 */ /* 0x000ff00000001000 */
[----:B------:R-:W0:Y:S02]  /*0e00*/  @P0 MUFU.RCP R2, R5 ;  /* 0x0000000500020308 */ /* 0x000e240000001000 */
[----:B0-----:R-:W-:-:S04]  /*0e10*/  @P0 FFMA R7, R5, R2, -1 ;  /* 0xbf80000005070423 */ /* 0x001fc80000000002 */
[----:B------:R-:W-:-:S04]  /*0e20*/  @P0 FADD.FTZ R7, -R7, -RZ ;  /* 0x800000ff07070221 */ /* 0x000fc80000010100 */
[----:B------:R-:W-:-:S04]  /*0e30*/  @P0 FFMA R2, R2, R7, R2 ;  /* 0x0000000702020223 */ /* 0x000fc80000000002 */
[----:B------:R-:W-:Y:S01]  /*0e40*/  @P0 FFMA R3, R2, 1.84467440737095516160e+19, RZ ;  /* 0x5f80000002030823 */ /* 0x000fe200000000ff */
[----:B------:R-:W-:Y:S06]  /*0e50*/  BRA `(.L_x_13) ;  /* 0x0000000000887947 */ /* 0x000fec0003800000 */
.L_x_12:
[----:B------:R-:W-:-:S04]  /*0e60*/  IADD3 R9, PT, PT, R7, -0xfd, RZ ;  /* 0xffffff0307097810 */ /* 0x000fc80007ffe0ff */
[----:B------:R-:W-:-:S13]  /*0e70*/  ISETP.GT.U32.AND P0, PT, R9, 0x1, PT ;  /* 0x000000010900780c */ /* 0x000fda0003f04070 */
[----:B------:R-:W-:Y:S05]  /*0e80*/  @P0 BRA `(.L_x_14) ;  /* 0x0000000000780947 */ /* 0x000fea0003800000 */
[----:B------:R-:W-:Y:S01]  /*0e90*/  LOP3.LUT R2, R0, 0x7fffff, RZ, 0xc0, !PT ;  /* 0x007fffff00027812 */ /* 0x000fe200078ec0ff */
[----:B------:R-:W-:-:S03]  /*0ea0*/  HFMA2 R10, -RZ, RZ, 0, 1.78813934326171875e-07 ;  /* 0x00000003ff0a7431 */ /* 0x000fc600000001ff */
[----:B------:R-:W-:-:S04]  /*0eb0*/  LOP3.LUT R2, R2, 0x3f800000, RZ, 0xfc, !PT ;  /* 0x3f80000002027812 */ /* 0x000fc800078efcff */
[----:B------:R-:W0:Y:S01]  /*0ec0*/  MUFU.RCP R3, R2 ;  /* 0x0000000200037308 */ /* 0x000e220000001000 */
[----:B------:R-:W-:Y:S01]  /*0ed0*/  SHF.L.U32 R10, R10, R9, RZ ;  /* 0x000000090a0a7219 */ /* 0x000fe200000006ff */
[----:B0-----:R-:W-:-:S04]  /*0ee0*/  FFMA R5, R2, R3, -1 ;  /* 0xbf80000002057423 */ /* 0x001fc80000000003 */
[----:B------:R-:W-:-:S04]  /*0ef0*/  FADD.FTZ R8, -R5, -RZ ;  /* 0x800000ff05087221 */ /* 0x000fc80000010100 */
[CCC-:B------:R-:W-:Y:S01]  /*0f00*/  FFMA.RM R5, R3.reuse, R8.reuse, R3.reuse ;  /* 0x0000000803057223 */ /* 0x1c0fe20000004003 */
[----:B------:R-:W-:-:S04]  /*0f10*/  FFMA.RP R8, R3, R8, R3 ;  /* 0x0000000803087223 */ /* 0x000fc80000008003 */
[C---:B------:R-:W-:Y:S02]  /*0f20*/  LOP3.LUT R3, R5.reuse, 0x7fffff, RZ, 0xc0, !PT ;  /* 0x007fffff05037812 */ /* 0x040fe400078ec0ff */
[----:B------:R-:W-:Y:S02]  /*0f30*/  FSETP.NEU.FTZ.AND P0, PT, R5, R8, PT ;  /* 0x000000080500720b */ /* 0x000fe40003f1d000 */
[----:B------:R-:W-:Y:S02]  /*0f40*/  LOP3.LUT R3, R3, 0x800000, RZ, 0xfc, !PT ;  /* 0x0080000003037812 */ /* 0x000fe400078efcff */
[----:B------:R-:W-:Y:S02]  /*0f50*/  SEL R5, RZ, 0xffffffff, !P0 ;  /* 0xffffffffff057807 */ /* 0x000fe40004000000 */
[----:B------:R-:W-:Y:S02]  /*0f60*/  LOP3.LUT R10, R10, R3, RZ, 0xc0, !PT ;  /* 0x000000030a0a7212 */ /* 0x000fe400078ec0ff */
[----:B------:R-:W-:-:S02]  /*0f70*/  IADD3 R2, PT, PT, -R5, RZ, RZ ;  /* 0x000000ff05027210 */ /* 0x000fc40007ffe1ff */
[-C--:B------:R-:W-:Y:S02]  /*0f80*/  SHF.R.U32.HI R10, RZ, R9.reuse, R10 ;  /* 0x00000009ff0a7219 */ /* 0x080fe4000001160a */
[----:B------:R-:W-:Y:S02]  /*0f90*/  LOP3.LUT P1, RZ, R2, R9, R3, 0xf8, !PT ;  /* 0x0000000902ff7212 */ /* 0x000fe4000782f803 */
[C---:B------:R-:W-:Y:S02]  /*0fa0*/  LOP3.LUT P0, RZ, R10.reuse, 0x1, RZ, 0xc0, !PT ;  /* 0x000000010aff7812 */ /* 0x040fe4000780c0ff */
[----:B------:R-:W-:-:S04]  /*0fb0*/  LOP3.LUT P2, RZ, R10, 0x2, RZ, 0xc0, !PT ;  /* 0x000000020aff7812 */ /* 0x000fc8000784c0ff */
[----:B------:R-:W-:Y:S02]  /*0fc0*/  PLOP3.LUT P0, PT, P0, P1, P2, 0xe0, 0x0 ;  /* 0x000000000000781c */ /* 0x000fe40000703c20 */
[----:B------:R-:W-:Y:S02]  /*0fd0*/  LOP3.LUT P1, RZ, R0, 0x7fffff, RZ, 0xc0, !PT ;  /* 0x007fffff00ff7812 */ /* 0x000fe4000782c0ff */
[----:B------:R-:W-:-:S04]  /*0fe0*/  SEL R2, RZ, 0x1, !P0 ;  /* 0x00000001ff027807 */ /* 0x000fc80004000000 */
[----:B------:R-:W-:-:S04]  /*0ff0*/  IADD3 R2, PT, PT, -R2, RZ, RZ ;  /* 0x000000ff02027210 */ /* 0x000fc80007ffe1ff */
[----:B------:R-:W-:Y:S02]  /*1000*/  ISETP.GE.AND P0, PT, R2, RZ, PT ;  /* 0x000000ff0200720c */ /* 0x000fe40003f06270 */
[----:B------:R-:W-:-:S04]  /*1010*/  IADD3 R2, PT, PT, R7, -0xfc, RZ ;  /* 0xffffff0407027810 */ /* 0x000fc80007ffe0ff */
[----:B------:R-:W-:-:S07]  /*1020*/  SHF.R.U32.HI R3, RZ, R2, R3 ;  /* 0x00000002ff037219 */ /* 0x000fce0000011603 */
[----:B------:R-:W-:-:S04]  /*1030*/  @!P0 IADD3 R3, PT, PT, R3, 0x1, RZ ;  /* 0x0000000103038810 */ /* 0x000fc80007ffe0ff */
[----:B------:R-:W-:-:S04]  /*1040*/  @!P1 SHF.L.U32 R3, R3, 0x1, RZ ;  /* 0x0000000103039819 */ /* 0x000fc800000006ff */
[----:B------:R-:W-:Y:S01]  /*1050*/  LOP3.LUT R3, R3, 0x80000000, R0, 0xf8, !PT ;  /* 0x8000000003037812 */ /* 0x000fe200078ef800 */
[----:B------:R-:W-:Y:S06]  /*1060*/  BRA `(.L_x_13) ;  /* 0x0000000000047947 */ /* 0x000fec0003800000 */
.L_x_14:
[----:B------:R0:W1:Y:S02]  /*1070*/  MUFU.RCP R3, R0 ;  /* 0x0000000000037308 */ /* 0x0000640000001000 */
.L_x_13:
[----:B------:R-:W-:Y:S05]  /*1080*/  BSYNC.RECONVERGENT B1 ;  /* 0x0000000000017941 */ /* 0x000fea0003800200 */
.L_x_11:
[----:B------:R-:W-:-:S04]  /*1090*/  MOV R5, 0x0 ;  /* 0x0000000000057802 */ /* 0x000fc80000000f00 */
[----:B01----:R-:W-:Y:S05]  /*10a0*/  RET.REL.NODEC R4 `(_Z18linearLayerForwardPfS_S_S_iii18activationFcn_type) ;  /* 0xffffffec04d47950 */ /* 0x003fea0003c3ffff */
.L_x_15:
[----:B------:R-:W-:-:S00]  /*10b0*/  BRA `(.L_x_15) ;  /* 0xfffffffc00fc7947 */ /* 0x000fc0000383ffff */
[----:B------:R-:W-:-:S00]  /*10c0*/  NOP ;  /* 0x0000000000007918 */ /* 0x000fc00000000000 */
        /* <DEDUP_REMOVED lines=11> */
.L_x_16:


//--------------------- .nv.shared.reserved.0     --------------------------
	.section	.nv.shared.reserved.0,"aw",@nobits
	.weak		__nv_reservedSMEM_offset_0_alias
	.size		__nv_reservedSMEM_offset_0_alias, 0, 64
	.other		__nv_reservedSMEM_offset_0_alias,@"STO_CUDA_RESERVED_SHARED STV_DEFAULT"
__nv_reservedSMEM_offset_0_alias:
	.zero		0
	.zero		64


//--------------------- .nv.constant0._Z18linearLayerForwardPfS_S_S_iii18activationFcn_type --------------------------
	.section	.nv.constant0._Z18linearLayerForwardPfS_S_S_iii18activationFcn_type,"a",@progbits
	.sectionflags	@""
	.align	4
.nv.constant0._Z18linearLayerForwardPfS_S_S_iii18activationFcn_type:
	.zero		944


//--------------------- SYMBOLS --------------------------

	.type		.nv.reservedSmem.offset0,@object
	.size		.nv.reservedSmem.offset0,0x4
